//
// Generated by NVIDIA NVVM Compiler
//
// Compiler Build ID: CL-36424714
// Cuda compilation tools, release 13.0, V13.0.88
// Based on NVVM 20.0.0
//

.version 9.0
.target sm_100
.address_size 64

	// .globl	_ZN3cub18CUB_300001_SM_10006detail11EmptyKernelIvEEvv
.global .align 1 .b8 _ZN41_INTERNAL_eea6a9f0_4_k_cu_677dfded_2100164cuda3std3__45__cpo5beginE[1];
.global .align 1 .b8 _ZN41_INTERNAL_eea6a9f0_4_k_cu_677dfded_2100164cuda3std3__45__cpo3endE[1];
.global .align 1 .b8 _ZN41_INTERNAL_eea6a9f0_4_k_cu_677dfded_2100164cuda3std3__45__cpo6cbeginE[1];
.global .align 1 .b8 _ZN41_INTERNAL_eea6a9f0_4_k_cu_677dfded_2100164cuda3std3__45__cpo4cendE[1];
.global .align 1 .b8 _ZN41_INTERNAL_eea6a9f0_4_k_cu_677dfded_2100164cuda3std3__45__cpo6rbeginE[1];
.global .align 1 .b8 _ZN41_INTERNAL_eea6a9f0_4_k_cu_677dfded_2100164cuda3std3__45__cpo4rendE[1];
.global .align 1 .b8 _ZN41_INTERNAL_eea6a9f0_4_k_cu_677dfded_2100164cuda3std3__45__cpo7crbeginE[1];
.global .align 1 .b8 _ZN41_INTERNAL_eea6a9f0_4_k_cu_677dfded_2100164cuda3std3__45__cpo5crendE[1];
.global .align 1 .b8 _ZN41_INTERNAL_eea6a9f0_4_k_cu_677dfded_2100164cuda3std3__443_GLOBAL__N__eea6a9f0_4_k_cu_677dfded_2100166ignoreE[1];
.global .align 1 .b8 _ZN41_INTERNAL_eea6a9f0_4_k_cu_677dfded_2100164cuda3std3__419piecewise_constructE[1];
.global .align 1 .b8 _ZN41_INTERNAL_eea6a9f0_4_k_cu_677dfded_2100164cuda3std3__48in_placeE[1];
.global .align 1 .b8 _ZN41_INTERNAL_eea6a9f0_4_k_cu_677dfded_2100164cuda3std3__420unreachable_sentinelE[1];
.global .align 1 .b8 _ZN41_INTERNAL_eea6a9f0_4_k_cu_677dfded_2100164cuda3std3__47nulloptE[1];
.global .align 1 .b8 _ZN41_INTERNAL_eea6a9f0_4_k_cu_677dfded_2100164cuda3std3__48unexpectE[1];
.global .align 1 .b8 _ZN41_INTERNAL_eea6a9f0_4_k_cu_677dfded_2100164cuda3std6ranges3__45__cpo4swapE[1];
.global .align 1 .b8 _ZN41_INTERNAL_eea6a9f0_4_k_cu_677dfded_2100164cuda3std6ranges3__45__cpo9iter_moveE[1];
.global .align 1 .b8 _ZN41_INTERNAL_eea6a9f0_4_k_cu_677dfded_2100164cuda3std6ranges3__45__cpo5beginE[1];
.global .align 1 .b8 _ZN41_INTERNAL_eea6a9f0_4_k_cu_677dfded_2100164cuda3std6ranges3__45__cpo3endE[1];
.global .align 1 .b8 _ZN41_INTERNAL_eea6a9f0_4_k_cu_677dfded_2100164cuda3std6ranges3__45__cpo6cbeginE[1];
.global .align 1 .b8 _ZN41_INTERNAL_eea6a9f0_4_k_cu_677dfded_2100164cuda3std6ranges3__45__cpo4cendE[1];
.global .align 1 .b8 _ZN41_INTERNAL_eea6a9f0_4_k_cu_677dfded_2100164cuda3std6ranges3__45__cpo7advanceE[1];
.global .align 1 .b8 _ZN41_INTERNAL_eea6a9f0_4_k_cu_677dfded_2100164cuda3std6ranges3__45__cpo9iter_swapE[1];
.global .align 1 .b8 _ZN41_INTERNAL_eea6a9f0_4_k_cu_677dfded_2100164cuda3std6ranges3__45__cpo4nextE[1];
.global .align 1 .b8 _ZN41_INTERNAL_eea6a9f0_4_k_cu_677dfded_2100164cuda3std6ranges3__45__cpo4prevE[1];
.global .align 1 .b8 _ZN41_INTERNAL_eea6a9f0_4_k_cu_677dfded_2100164cuda3std6ranges3__45__cpo4dataE[1];
.global .align 1 .b8 _ZN41_INTERNAL_eea6a9f0_4_k_cu_677dfded_2100164cuda3std6ranges3__45__cpo5cdataE[1];
.global .align 1 .b8 _ZN41_INTERNAL_eea6a9f0_4_k_cu_677dfded_2100164cuda3std6ranges3__45__cpo4sizeE[1];
.global .align 1 .b8 _ZN41_INTERNAL_eea6a9f0_4_k_cu_677dfded_2100164cuda3std6ranges3__45__cpo5ssizeE[1];
.global .align 1 .b8 _ZN41_INTERNAL_eea6a9f0_4_k_cu_677dfded_2100164cuda3std6ranges3__45__cpo8distanceE[1];
.global .align 1 .b8 _ZN41_INTERNAL_eea6a9f0_4_k_cu_677dfded_2100166thrust24THRUST_300001_SM_1000_NS8cuda_cub3parE[1];
.global .align 1 .b8 _ZN41_INTERNAL_eea6a9f0_4_k_cu_677dfded_2100166thrust24THRUST_300001_SM_1000_NS8cuda_cub10par_nosyncE[1];
.global .align 1 .b8 _ZN41_INTERNAL_eea6a9f0_4_k_cu_677dfded_2100166thrust24THRUST_300001_SM_1000_NS6system6detail10sequential3seqE[1];
.global .align 1 .b8 _ZN41_INTERNAL_eea6a9f0_4_k_cu_677dfded_2100166thrust24THRUST_300001_SM_1000_NS6system3cpp3parE[1];
.global .align 1 .b8 _ZN41_INTERNAL_eea6a9f0_4_k_cu_677dfded_2100166thrust24THRUST_300001_SM_1000_NS12placeholders2_1E[1];
.global .align 1 .b8 _ZN41_INTERNAL_eea6a9f0_4_k_cu_677dfded_2100166thrust24THRUST_300001_SM_1000_NS12placeholders2_2E[1];
.global .align 1 .b8 _ZN41_INTERNAL_eea6a9f0_4_k_cu_677dfded_2100166thrust24THRUST_300001_SM_1000_NS12placeholders2_3E[1];
.global .align 1 .b8 _ZN41_INTERNAL_eea6a9f0_4_k_cu_677dfded_2100166thrust24THRUST_300001_SM_1000_NS12placeholders2_4E[1];
.global .align 1 .b8 _ZN41_INTERNAL_eea6a9f0_4_k_cu_677dfded_2100166thrust24THRUST_300001_SM_1000_NS12placeholders2_5E[1];
.global .align 1 .b8 _ZN41_INTERNAL_eea6a9f0_4_k_cu_677dfded_2100166thrust24THRUST_300001_SM_1000_NS12placeholders2_6E[1];
.global .align 1 .b8 _ZN41_INTERNAL_eea6a9f0_4_k_cu_677dfded_2100166thrust24THRUST_300001_SM_1000_NS12placeholders2_7E[1];
.global .align 1 .b8 _ZN41_INTERNAL_eea6a9f0_4_k_cu_677dfded_2100166thrust24THRUST_300001_SM_1000_NS12placeholders2_8E[1];
.global .align 1 .b8 _ZN41_INTERNAL_eea6a9f0_4_k_cu_677dfded_2100166thrust24THRUST_300001_SM_1000_NS12placeholders2_9E[1];
.global .align 1 .b8 _ZN41_INTERNAL_eea6a9f0_4_k_cu_677dfded_2100166thrust24THRUST_300001_SM_1000_NS12placeholders3_10E[1];
.global .align 1 .b8 _ZN41_INTERNAL_eea6a9f0_4_k_cu_677dfded_2100166thrust24THRUST_300001_SM_1000_NS3seqE[1];
.global .align 1 .b8 _ZN41_INTERNAL_eea6a9f0_4_k_cu_677dfded_2100166thrust24THRUST_300001_SM_1000_NS6deviceE[1];

.visible .entry _ZN3cub18CUB_300001_SM_10006detail11EmptyKernelIvEEvv()
{


	ret;

}


// ===== COMPILED SASS (sm_100) =====

	.target	sm_100

	.elftype	@"ET_EXEC"


//--------------------- .note.nv.tkinfo           --------------------------
	.section	.note.nv.tkinfo,"",@"SHT_NOTE"
	.sectionflags	@"SHF_NOTE_NV_TKINFO"
	.tkinfo
        /*0018*/ 	.word	0x00000002
        /*0030*/ 	.string	""
        /*0030*/ 	.string	"ptxas"
        /*0030*/ 	.string	"Cuda compilation tools, release 13.0, V13.0.88"
        /*0030*/ 	.string	"Build cuda_13.0.r13.0/compiler.36424714_0"
        /*0030*/ 	.string	"-arch sm_100 -m 64 "



//--------------------- .note.nv.cuinfo           --------------------------
	.section	.note.nv.cuinfo,"",@"SHT_NOTE"
	.sectionflags	@"SHF_NOTE_NV_CUINFO"
        /*0018*/ 	.short	0x0002
        /*001a*/ 	.short	0x0064
        /*001c*/ 	.short	0x0082
	.zero		2


//--------------------- .nv.info                  --------------------------
	.section	.nv.info,"",@"SHT_CUDA_INFO"
	.align	4


	//----- nvinfo : EIATTR_REGCOUNT
	.align		4
        /*0000*/ 	.byte	0x04, 0x2f
        /*0002*/ 	.short	(.L_46 - .L_45)
	.align		4
.L_45:
        /*0004*/ 	.word	index@(_ZN3cub18CUB_300001_SM_10006detail11EmptyKernelIvEEvv)
        /*0008*/ 	.word	0x00000004


	//----- nvinfo : EIATTR_FRAME_SIZE
	.align		4
.L_46:
        /*000c*/ 	.byte	0x04, 0x11
        /*000e*/ 	.short	(.L_48 - .L_47)
	.align		4
.L_47:
        /*0010*/ 	.word	index@(_ZN3cub18CUB_300001_SM_10006detail11EmptyKernelIvEEvv)
        /*0014*/ 	.word	0x00000000


	//----- nvinfo : EIATTR_MIN_STACK_SIZE
	.align		4
.L_48:
        /*0018*/ 	.byte	0x04, 0x12
        /*001a*/ 	.short	(.L_50 - .L_49)
	.align		4
.L_49:
        /*001c*/ 	.word	index@(_ZN3cub18CUB_300001_SM_10006detail11EmptyKernelIvEEvv)
        /*0020*/ 	.word	0x00000000
.L_50:


//--------------------- .nv.compat                --------------------------
	.section	.nv.compat,"",@"SHT_CUDA_COMPAT_INFO"
	.align	4
        /*0000*/ 	.byte	0x02, 0x09, 0x00, 0x00, 0x02, 0x02, 0x01, 0x00, 0x02, 0x05, 0x05, 0x00, 0x03, 0x07, 0x01, 0x01
        /*0010*/ 	.byte	0x02, 0x03, 0x00, 0x00, 0x02, 0x06, 0x01, 0x00, 0x04, 0x0b, 0x08, 0x00, 0x09, 0x00, 0x00, 0x00
        /*0020*/ 	.byte	0x00, 0x00, 0x00, 0x00


//--------------------- .nv.info._ZN3cub18CUB_300001_SM_10006detail11EmptyKernelIvEEvv --------------------------
	.section	.nv.info._ZN3cub18CUB_300001_SM_10006detail11EmptyKernelIvEEvv,"",@"SHT_CUDA_INFO"
	.sectionflags	@""
	.align	4


	//----- nvinfo : EIATTR_CUDA_API_VERSION
	.align		4
        /*0000*/ 	.byte	0x04, 0x37
        /*0002*/ 	.short	(.L_52 - .L_51)
.L_51:
        /*0004*/ 	.word	0x00000082


	//----- nvinfo : EIATTR_SPARSE_MMA_MASK
	.align		4
.L_52:
        /*0008*/ 	.byte	0x03, 0x50
        /*000a*/ 	.short	0x0000


	//----- nvinfo : EIATTR_MAXREG_COUNT
	.align		4
        /*000c*/ 	.byte	0x03, 0x1b
        /*000e*/ 	.short	0x00ff


	//----- nvinfo : EIATTR_MERCURY_ISA_VERSION
	.align		4
        /*0010*/ 	.byte	0x03, 0x5f
        /*0012*/ 	.short	0x0101


	//----- nvinfo : EIATTR_VRC_CTA_INIT_COUNT
	.align		4
        /*0014*/ 	.byte	0x02, 0x4a
	.zero		1
	.zero		1


	//----- nvinfo : EIATTR_EXIT_INSTR_OFFSETS
	.align		4
        /*0018*/ 	.byte	0x04, 0x1c
        /*001a*/ 	.short	(.L_54 - .L_53)


	//   ....[0]....
.L_53:
        /*001c*/ 	.word	0x00000010


	//----- nvinfo : EIATTR_SW_WAR
	.align		4
.L_54:
        /*0020*/ 	.byte	0x04, 0x36
        /*0022*/ 	.short	(.L_56 - .L_55)
.L_55:
        /*0024*/ 	.word	0x00000008
.L_56:


//--------------------- .nv.callgraph             --------------------------
	.section	.nv.callgraph,"",@"SHT_CUDA_CALLGRAPH"
	.align	4
	.sectionentsize	8
	.align		4
        /*0000*/ 	.word	0x00000000
	.align		4
        /*0004*/ 	.word	0xffffffff
	.align		4
        /*0008*/ 	.word	0x00000000
	.align		4
        /*000c*/ 	.word	0xfffffffe
	.align		4
        /*0010*/ 	.word	0x00000000
	.align		4
        /*0014*/ 	.word	0xfffffffd
	.align		4
        /*0018*/ 	.word	0x00000000
	.align		4
        /*001c*/ 	.word	0xfffffffc


//--------------------- .nv.constant4             --------------------------
	.section	.nv.constant4,"a",@progbits
	.align	8
	.align		8
.nv.constant4:
        /*0000*/ 	.dword	_ZN41_INTERNAL_eea6a9f0_4_k_cu_677dfded_2103774cuda3std3__45__cpo5beginE
	.align		8
        /*0008*/ 	.dword	_ZN41_INTERNAL_eea6a9f0_4_k_cu_677dfded_2103774cuda3std3__45__cpo3endE
	.align		8
        /*0010*/ 	.dword	_ZN41_INTERNAL_eea6a9f0_4_k_cu_677dfded_2103774cuda3std3__45__cpo6cbeginE
	.align		8
        /*0018*/ 	.dword	_ZN41_INTERNAL_eea6a9f0_4_k_cu_677dfded_2103774cuda3std3__45__cpo4cendE
	.align		8
        /*0020*/ 	.dword	_ZN41_INTERNAL_eea6a9f0_4_k_cu_677dfded_2103774cuda3std3__45__cpo6rbeginE
	.align		8
        /*0028*/ 	.dword	_ZN41_INTERNAL_eea6a9f0_4_k_cu_677dfded_2103774cuda3std3__45__cpo4rendE
	.align		8
        /*0030*/ 	.dword	_ZN41_INTERNAL_eea6a9f0_4_k_cu_677dfded_2103774cuda3std3__45__cpo7crbeginE
	.align		8
        /*0038*/ 	.dword	_ZN41_INTERNAL_eea6a9f0_4_k_cu_677dfded_2103774cuda3std3__45__cpo5crendE
	.align		8
        /*0040*/ 	.dword	_ZN41_INTERNAL_eea6a9f0_4_k_cu_677dfded_2103774cuda3std3__443_GLOBAL__N__eea6a9f0_4_k_cu_677dfded_2103776ignoreE
	.align		8
        /*0048*/ 	.dword	_ZN41_INTERNAL_eea6a9f0_4_k_cu_677dfded_2103774cuda3std3__419piecewise_constructE
	.align		8
        /*0050*/ 	.dword	_ZN41_INTERNAL_eea6a9f0_4_k_cu_677dfded_2103774cuda3std3__48in_placeE
	.align		8
        /*0058*/ 	.dword	_ZN41_INTERNAL_eea6a9f0_4_k_cu_677dfded_2103774cuda3std3__420unreachable_sentinelE
	.align		8
        /*0060*/ 	.dword	_ZN41_INTERNAL_eea6a9f0_4_k_cu_677dfded_2103774cuda3std3__47nulloptE
	.align		8
        /*0068*/ 	.dword	_ZN41_INTERNAL_eea6a9f0_4_k_cu_677dfded_2103774cuda3std3__48unexpectE
	.align		8
        /*0070*/ 	.dword	_ZN41_INTERNAL_eea6a9f0_4_k_cu_677dfded_2103774cuda3std6ranges3__45__cpo4swapE
	.align		8
        /*0078*/ 	.dword	_ZN41_INTERNAL_eea6a9f0_4_k_cu_677dfded_2103774cuda3std6ranges3__45__cpo9iter_moveE
	.align		8
        /*0080*/ 	.dword	_ZN41_INTERNAL_eea6a9f0_4_k_cu_677dfded_2103774cuda3std6ranges3__45__cpo5beginE
	.align		8
        /*0088*/ 	.dword	_ZN41_INTERNAL_eea6a9f0_4_k_cu_677dfded_2103774cuda3std6ranges3__45__cpo3endE
	.align		8
        /*0090*/ 	.dword	_ZN41_INTERNAL_eea6a9f0_4_k_cu_677dfded_2103774cuda3std6ranges3__45__cpo6cbeginE
	.align		8
        /*0098*/ 	.dword	_ZN41_INTERNAL_eea6a9f0_4_k_cu_677dfded_2103774cuda3std6ranges3__45__cpo4cendE
	.align		8
        /*00a0*/ 	.dword	_ZN41_INTERNAL_eea6a9f0_4_k_cu_677dfded_2103774cuda3std6ranges3__45__cpo7advanceE
	.align		8
        /*00a8*/ 	.dword	_ZN41_INTERNAL_eea6a9f0_4_k_cu_677dfded_2103774cuda3std6ranges3__45__cpo9iter_swapE
	.align		8
        /*00b0*/ 	.dword	_ZN41_INTERNAL_eea6a9f0_4_k_cu_677dfded_2103774cuda3std6ranges3__45__cpo4nextE
	.align		8
        /*00b8*/ 	.dword	_ZN41_INTERNAL_eea6a9f0_4_k_cu_677dfded_2103774cuda3std6ranges3__45__cpo4prevE
	.align		8
        /*00c0*/ 	.dword	_ZN41_INTERNAL_eea6a9f0_4_k_cu_677dfded_2103774cuda3std6ranges3__45__cpo4dataE
	.align		8
        /*00c8*/ 	.dword	_ZN41_INTERNAL_eea6a9f0_4_k_cu_677dfded_2103774cuda3std6ranges3__45__cpo5cdataE
	.align		8
        /*00d0*/ 	.dword	_ZN41_INTERNAL_eea6a9f0_4_k_cu_677dfded_2103774cuda3std6ranges3__45__cpo4sizeE
	.align		8
        /*00d8*/ 	.dword	_ZN41_INTERNAL_eea6a9f0_4_k_cu_677dfded_2103774cuda3std6ranges3__45__cpo5ssizeE
	.align		8
        /*00e0*/ 	.dword	_ZN41_INTERNAL_eea6a9f0_4_k_cu_677dfded_2103774cuda3std6ranges3__45__cpo8distanceE
	.align		8
        /*00e8*/ 	.dword	_ZN41_INTERNAL_eea6a9f0_4_k_cu_677dfded_2103776thrust24THRUST_300001_SM_1000_NS8cuda_cub3parE
	.align		8
        /*00f0*/ 	.dword	_ZN41_INTERNAL_eea6a9f0_4_k_cu_677dfded_2103776thrust24THRUST_300001_SM_1000_NS8cuda_cub10par_nosyncE
	.align		8
        /*00f8*/ 	.dword	_ZN41_INTERNAL_eea6a9f0_4_k_cu_677dfded_2103776thrust24THRUST_300001_SM_1000_NS6system6detail10sequential3seqE
	.align		8
        /*0100*/ 	.dword	_ZN41_INTERNAL_eea6a9f0_4_k_cu_677dfded_2103776thrust24THRUST_300001_SM_1000_NS6system3cpp3parE
	.align		8
        /*0108*/ 	.dword	_ZN41_INTERNAL_eea6a9f0_4_k_cu_677dfded_2103776thrust24THRUST_300001_SM_1000_NS12placeholders2_1E
	.align		8
        /*0110*/ 	.dword	_ZN41_INTERNAL_eea6a9f0_4_k_cu_677dfded_2103776thrust24THRUST_300001_SM_1000_NS12placeholders2_2E
	.align		8
        /*0118*/ 	.dword	_ZN41_INTERNAL_eea6a9f0_4_k_cu_677dfded_2103776thrust24THRUST_300001_SM_1000_NS12placeholders2_3E
	.align		8
        /*0120*/ 	.dword	_ZN41_INTERNAL_eea6a9f0_4_k_cu_677dfded_2103776thrust24THRUST_300001_SM_1000_NS12placeholders2_4E
	.align		8
        /*0128*/ 	.dword	_ZN41_INTERNAL_eea6a9f0_4_k_cu_677dfded_2103776thrust24THRUST_300001_SM_1000_NS12placeholders2_5E
	.align		8
        /*0130*/ 	.dword	_ZN41_INTERNAL_eea6a9f0_4_k_cu_677dfded_2103776thrust24THRUST_300001_SM_1000_NS12placeholders2_6E
	.align		8
        /*0138*/ 	.dword	_ZN41_INTERNAL_eea6a9f0_4_k_cu_677dfded_2103776thrust24THRUST_300001_SM_1000_NS12placeholders2_7E
	.align		8
        /*0140*/ 	.dword	_ZN41_INTERNAL_eea6a9f0_4_k_cu_677dfded_2103776thrust24THRUST_300001_SM_1000_NS12placeholders2_8E
	.align		8
        /*0148*/ 	.dword	_ZN41_INTERNAL_eea6a9f0_4_k_cu_677dfded_2103776thrust24THRUST_300001_SM_1000_NS12placeholders2_9E
	.align		8
        /*0150*/ 	.dword	_ZN41_INTERNAL_eea6a9f0_4_k_cu_677dfded_2103776thrust24THRUST_300001_SM_1000_NS12placeholders3_10E
	.align		8
        /*0158*/ 	.dword	_ZN41_INTERNAL_eea6a9f0_4_k_cu_677dfded_2103776thrust24THRUST_300001_SM_1000_NS3seqE
	.align		8
        /*0160*/ 	.dword	_ZN41_INTERNAL_eea6a9f0_4_k_cu_677dfded_2103776thrust24THRUST_300001_SM_1000_NS6deviceE


//--------------------- .text._ZN3cub18CUB_300001_SM_10006detail11EmptyKernelIvEEvv --------------------------
	.section	.text._ZN3cub18CUB_300001_SM_10006detail11EmptyKernelIvEEvv,"ax",@progbits
	.align	128
        .global         _ZN3cub18CUB_300001_SM_10006detail11EmptyKernelIvEEvv
        .type           _ZN3cub18CUB_300001_SM_10006detail11EmptyKernelIvEEvv,@function
        .size           _ZN3cub18CUB_300001_SM_10006detail11EmptyKernelIvEEvv,(.L_x_1 - _ZN3cub18CUB_300001_SM_10006detail11EmptyKernelIvEEvv)
        .other          _ZN3cub18CUB_300001_SM_10006detail11EmptyKernelIvEEvv,@"STO_CUDA_ENTRY STV_DEFAULT"
_ZN3cub18CUB_300001_SM_10006detail11EmptyKernelIvEEvv:
.text._ZN3cub18CUB_300001_SM_10006detail11EmptyKernelIvEEvv:
[----:B------:R-:W-:Y:S01]  /*0000*/  LDC R1, c[0x0][0x37c] ;  /* 0x0000df00ff017b82 */ /* 0x000fe20000000800 */
[----:B------:R-:W-:Y:S05]  /*0010*/  EXIT ;  /* 0x000000000000794d */ /* 0x000fea0003800000 */
.L_x_0:
[----:B------:R-:W-:-:S00]  /*0020*/  BRA `(.L_x_0) ;  /* 0xfffffffc00fc7947 */ /* 0x000fc0000383ffff */
[----:B------:R-:W-:-:S00]  /*0030*/  NOP ;  /* 0x0000000000007918 */ /* 0x000fc00000000000 */
        /* <DEDUP_REMOVED lines=12> */
.L_x_1:


//--------------------- .nv.shared.reserved.0     --------------------------
	.section	.nv.shared.reserved.0,"aw",@nobits
	.weak		__nv_reservedSMEM_offset_0_alias
	.size		__nv_reservedSMEM_offset_0_alias, 0, 64
	.other		__nv_reservedSMEM_offset_0_alias,@"STO_CUDA_RESERVED_SHARED STV_DEFAULT"
__nv_reservedSMEM_offset_0_alias:
	.zero		0
	.zero		64


//--------------------- .nv.global                --------------------------
	.section	.nv.global,"aw",@nobits
.nv.global:
	.type		_ZN41_INTERNAL_eea6a9f0_4_k_cu_677dfded_2103776thrust24THRUST_300001_SM_1000_NS12placeholders2_8E,@object
	.size		_ZN41_INTERNAL_eea6a9f0_4_k_cu_677dfded_2103776thrust24THRUST_300001_SM_1000_NS12placeholders2_8E,(_ZN41_INTERNAL_eea6a9f0_4_k_cu_677dfded_2103774cuda3std3__443_GLOBAL__N__eea6a9f0_4_k_cu_677dfded_2103776ignoreE - _ZN41_INTERNAL_eea6a9f0_4_k_cu_677dfded_2103776thrust24THRUST_300001_SM_1000_NS12placeholders2_8E)
_ZN41_INTERNAL_eea6a9f0_4_k_cu_677dfded_2103776thrust24THRUST_300001_SM_1000_NS12placeholders2_8E:
	.zero		1
	.type		_ZN41_INTERNAL_eea6a9f0_4_k_cu_677dfded_2103774cuda3std3__443_GLOBAL__N__eea6a9f0_4_k_cu_677dfded_2103776ignoreE,@object
	.size		_ZN41_INTERNAL_eea6a9f0_4_k_cu_677dfded_2103774cuda3std3__443_GLOBAL__N__eea6a9f0_4_k_cu_677dfded_2103776ignoreE,(_ZN41_INTERNAL_eea6a9f0_4_k_cu_677dfded_2103774cuda3std6ranges3__45__cpo4dataE - _ZN41_INTERNAL_eea6a9f0_4_k_cu_677dfded_2103774cuda3std3__443_GLOBAL__N__eea6a9f0_4_k_cu_677dfded_2103776ignoreE)
_ZN41_INTERNAL_eea6a9f0_4_k_cu_677dfded_2103774cuda3std3__443_GLOBAL__N__eea6a9f0_4_k_cu_677dfded_2103776ignoreE:
	.zero		1
	.type		_ZN41_INTERNAL_eea6a9f0_4_k_cu_677dfded_2103774cuda3std6ranges3__45__cpo4dataE,@object
	.size		_ZN41_INTERNAL_eea6a9f0_4_k_cu_677dfded_2103774cuda3std6ranges3__45__cpo4dataE,(_ZN41_INTERNAL_eea6a9f0_4_k_cu_677dfded_2103776thrust24THRUST_300001_SM_1000_NS6system3cpp3parE - _ZN41_INTERNAL_eea6a9f0_4_k_cu_677dfded_2103774cuda3std6ranges3__45__cpo4dataE)
_ZN41_INTERNAL_eea6a9f0_4_k_cu_677dfded_2103774cuda3std6ranges3__45__cpo4dataE:
	.zero		1
	.type		_ZN41_INTERNAL_eea6a9f0_4_k_cu_677dfded_2103776thrust24THRUST_300001_SM_1000_NS6system3cpp3parE,@object
	.size		_ZN41_INTERNAL_eea6a9f0_4_k_cu_677dfded_2103776thrust24THRUST_300001_SM_1000_NS6system3cpp3parE,(_ZN41_INTERNAL_eea6a9f0_4_k_cu_677dfded_2103774cuda3std3__45__cpo5beginE - _ZN41_INTERNAL_eea6a9f0_4_k_cu_677dfded_2103776thrust24THRUST_300001_SM_1000_NS6system3cpp3parE)
_ZN41_INTERNAL_eea6a9f0_4_k_cu_677dfded_2103776thrust24THRUST_300001_SM_1000_NS6system3cpp3parE:
	.zero		1
	.type		_ZN41_INTERNAL_eea6a9f0_4_k_cu_677dfded_2103774cuda3std3__45__cpo5beginE,@object
	.size		_ZN41_INTERNAL_eea6a9f0_4_k_cu_677dfded_2103774cuda3std3__45__cpo5beginE,(_ZN41_INTERNAL_eea6a9f0_4_k_cu_677dfded_2103774cuda3std6ranges3__45__cpo5beginE - _ZN41_INTERNAL_eea6a9f0_4_k_cu_677dfded_2103774cuda3std3__45__cpo5beginE)
_ZN41_INTERNAL_eea6a9f0_4_k_cu_677dfded_2103774cuda3std3__45__cpo5beginE:
	.zero		1
	.type		_ZN41_INTERNAL_eea6a9f0_4_k_cu_677dfded_2103774cuda3std6ranges3__45__cpo5beginE,@object
	.size		_ZN41_INTERNAL_eea6a9f0_4_k_cu_677dfded_2103774cuda3std6ranges3__45__cpo5beginE,(_ZN41_INTERNAL_eea6a9f0_4_k_cu_677dfded_2103776thrust24THRUST_300001_SM_1000_NS6deviceE - _ZN41_INTERNAL_eea6a9f0_4_k_cu_677dfded_2103774cuda3std6ranges3__45__cpo5beginE)
_ZN41_INTERNAL_eea6a9f0_4_k_cu_677dfded_2103774cuda3std6ranges3__45__cpo5beginE:
	.zero		1
	.type		_ZN41_INTERNAL_eea6a9f0_4_k_cu_677dfded_2103776thrust24THRUST_300001_SM_1000_NS6deviceE,@object
	.size		_ZN41_INTERNAL_eea6a9f0_4_k_cu_677dfded_2103776thrust24THRUST_300001_SM_1000_NS6deviceE,(_ZN41_INTERNAL_eea6a9f0_4_k_cu_677dfded_2103774cuda3std3__47nulloptE - _ZN41_INTERNAL_eea6a9f0_4_k_cu_677dfded_2103776thrust24THRUST_300001_SM_1000_NS6deviceE)
_ZN41_INTERNAL_eea6a9f0_4_k_cu_677dfded_2103776thrust24THRUST_300001_SM_1000_NS6deviceE:
	.zero		1
	.type		_ZN41_INTERNAL_eea6a9f0_4_k_cu_677dfded_2103774cuda3std3__47nulloptE,@object
	.size		_ZN41_INTERNAL_eea6a9f0_4_k_cu_677dfded_2103774cuda3std3__47nulloptE,(_ZN41_INTERNAL_eea6a9f0_4_k_cu_677dfded_2103774cuda3std6ranges3__45__cpo8distanceE - _ZN41_INTERNAL_eea6a9f0_4_k_cu_677dfded_2103774cuda3std3__47nulloptE)
_ZN41_INTERNAL_eea6a9f0_4_k_cu_677dfded_2103774cuda3std3__47nulloptE:
	.zero		1
	.type		_ZN41_INTERNAL_eea6a9f0_4_k_cu_677dfded_2103774cuda3std6ranges3__45__cpo8distanceE,@object
	.size		_ZN41_INTERNAL_eea6a9f0_4_k_cu_677dfded_2103774cuda3std6ranges3__45__cpo8distanceE,(_ZN41_INTERNAL_eea6a9f0_4_k_cu_677dfded_2103776thrust24THRUST_300001_SM_1000_NS12placeholders2_4E - _ZN41_INTERNAL_eea6a9f0_4_k_cu_677dfded_2103774cuda3std6ranges3__45__cpo8distanceE)
_ZN41_INTERNAL_eea6a9f0_4_k_cu_677dfded_2103774cuda3std6ranges3__45__cpo8distanceE:
	.zero		1
	.type		_ZN41_INTERNAL_eea6a9f0_4_k_cu_677dfded_2103776thrust24THRUST_300001_SM_1000_NS12placeholders2_4E,@object
	.size		_ZN41_INTERNAL_eea6a9f0_4_k_cu_677dfded_2103776thrust24THRUST_300001_SM_1000_NS12placeholders2_4E,(_ZN41_INTERNAL_eea6a9f0_4_k_cu_677dfded_2103774cuda3std3__45__cpo6rbeginE - _ZN41_INTERNAL_eea6a9f0_4_k_cu_677dfded_2103776thrust24THRUST_300001_SM_1000_NS12placeholders2_4E)
_ZN41_INTERNAL_eea6a9f0_4_k_cu_677dfded_2103776thrust24THRUST_300001_SM_1000_NS12placeholders2_4E:
	.zero		1
	.type		_ZN41_INTERNAL_eea6a9f0_4_k_cu_677dfded_2103774cuda3std3__45__cpo6rbeginE,@object
	.size		_ZN41_INTERNAL_eea6a9f0_4_k_cu_677dfded_2103774cuda3std3__45__cpo6rbeginE,(_ZN41_INTERNAL_eea6a9f0_4_k_cu_677dfded_2103774cuda3std6ranges3__45__cpo7advanceE - _ZN41_INTERNAL_eea6a9f0_4_k_cu_677dfded_2103774cuda3std3__45__cpo6rbeginE)
_ZN41_INTERNAL_eea6a9f0_4_k_cu_677dfded_2103774cuda3std3__45__cpo6rbeginE:
	.zero		1
	.type		_ZN41_INTERNAL_eea6a9f0_4_k_cu_677dfded_2103774cuda3std6ranges3__45__cpo7advanceE,@object
	.size		_ZN41_INTERNAL_eea6a9f0_4_k_cu_677dfded_2103774cuda3std6ranges3__45__cpo7advanceE,(_ZN41_INTERNAL_eea6a9f0_4_k_cu_677dfded_2103776thrust24THRUST_300001_SM_1000_NS12placeholders3_10E - _ZN41_INTERNAL_eea6a9f0_4_k_cu_677dfded_2103774cuda3std6ranges3__45__cpo7advanceE)
_ZN41_INTERNAL_eea6a9f0_4_k_cu_677dfded_2103774cuda3std6ranges3__45__cpo7advanceE:
	.zero		1
	.type		_ZN41_INTERNAL_eea6a9f0_4_k_cu_677dfded_2103776thrust24THRUST_300001_SM_1000_NS12placeholders3_10E,@object
	.size		_ZN41_INTERNAL_eea6a9f0_4_k_cu_677dfded_2103776thrust24THRUST_300001_SM_1000_NS12placeholders3_10E,(_ZN41_INTERNAL_eea6a9f0_4_k_cu_677dfded_2103774cuda3std3__48in_placeE - _ZN41_INTERNAL_eea6a9f0_4_k_cu_677dfded_2103776thrust24THRUST_300001_SM_1000_NS12placeholders3_10E)
_ZN41_INTERNAL_eea6a9f0_4_k_cu_677dfded_2103776thrust24THRUST_300001_SM_1000_NS12placeholders3_10E:
	.zero		1
	.type		_ZN41_INTERNAL_eea6a9f0_4_k_cu_677dfded_2103774cuda3std3__48in_placeE,@object
	.size		_ZN41_INTERNAL_eea6a9f0_4_k_cu_677dfded_2103774cuda3std3__48in_placeE,(_ZN41_INTERNAL_eea6a9f0_4_k_cu_677dfded_2103774cuda3std6ranges3__45__cpo4sizeE - _ZN41_INTERNAL_eea6a9f0_4_k_cu_677dfded_2103774cuda3std3__48in_placeE)
_ZN41_INTERNAL_eea6a9f0_4_k_cu_677dfded_2103774cuda3std3__48in_placeE:
	.zero		1
	.type		_ZN41_INTERNAL_eea6a9f0_4_k_cu_677dfded_2103774cuda3std6ranges3__45__cpo4sizeE,@object
	.size		_ZN41_INTERNAL_eea6a9f0_4_k_cu_677dfded_2103774cuda3std6ranges3__45__cpo4sizeE,(_ZN41_INTERNAL_eea6a9f0_4_k_cu_677dfded_2103776thrust24THRUST_300001_SM_1000_NS12placeholders2_2E - _ZN41_INTERNAL_eea6a9f0_4_k_cu_677dfded_2103774cuda3std6ranges3__45__cpo4sizeE)
_ZN41_INTERNAL_eea6a9f0_4_k_cu_677dfded_2103774cuda3std6ranges3__45__cpo4sizeE:
	.zero		1
	.type		_ZN41_INTERNAL_eea6a9f0_4_k_cu_677dfded_2103776thrust24THRUST_300001_SM_1000_NS12placeholders2_2E,@object
	.size		_ZN41_INTERNAL_eea6a9f0_4_k_cu_677dfded_2103776thrust24THRUST_300001_SM_1000_NS12placeholders2_2E,(_ZN41_INTERNAL_eea6a9f0_4_k_cu_677dfded_2103774cuda3std3__45__cpo6cbeginE - _ZN41_INTERNAL_eea6a9f0_4_k_cu_677dfded_2103776thrust24THRUST_300001_SM_1000_NS12placeholders2_2E)
_ZN41_INTERNAL_eea6a9f0_4_k_cu_677dfded_2103776thrust24THRUST_300001_SM_1000_NS12placeholders2_2E:
	.zero		1
	.type		_ZN41_INTERNAL_eea6a9f0_4_k_cu_677dfded_2103774cuda3std3__45__cpo6cbeginE,@object
	.size		_ZN41_INTERNAL_eea6a9f0_4_k_cu_677dfded_2103774cuda3std3__45__cpo6cbeginE,(_ZN41_INTERNAL_eea6a9f0_4_k_cu_677dfded_2103774cuda3std6ranges3__45__cpo6cbeginE - _ZN41_INTERNAL_eea6a9f0_4_k_cu_677dfded_2103774cuda3std3__45__cpo6cbeginE)
_ZN41_INTERNAL_eea6a9f0_4_k_cu_677dfded_2103774cuda3std3__45__cpo6cbeginE:
	.zero		1
	.type		_ZN41_INTERNAL_eea6a9f0_4_k_cu_677dfded_2103774cuda3std6ranges3__45__cpo6cbeginE,@object
	.size		_ZN41_INTERNAL_eea6a9f0_4_k_cu_677dfded_2103774cuda3std6ranges3__45__cpo6cbeginE,(_ZN41_INTERNAL_eea6a9f0_4_k_cu_677dfded_2103776thrust24THRUST_300001_SM_1000_NS12placeholders2_6E - _ZN41_INTERNAL_eea6a9f0_4_k_cu_677dfded_2103774cuda3std6ranges3__45__cpo6cbeginE)
_ZN41_INTERNAL_eea6a9f0_4_k_cu_677dfded_2103774cuda3std6ranges3__45__cpo6cbeginE:
	.zero		1
	.type		_ZN41_INTERNAL_eea6a9f0_4_k_cu_677dfded_2103776thrust24THRUST_300001_SM_1000_NS12placeholders2_6E,@object
	.size		_ZN41_INTERNAL_eea6a9f0_4_k_cu_677dfded_2103776thrust24THRUST_300001_SM_1000_NS12placeholders2_6E,(_ZN41_INTERNAL_eea6a9f0_4_k_cu_677dfded_2103774cuda3std3__45__cpo7crbeginE - _ZN41_INTERNAL_eea6a9f0_4_k_cu_677dfded_2103776thrust24THRUST_300001_SM_1000_NS12placeholders2_6E)
_ZN41_INTERNAL_eea6a9f0_4_k_cu_677dfded_2103776thrust24THRUST_300001_SM_1000_NS12placeholders2_6E:
	.zero		1
	.type		_ZN41_INTERNAL_eea6a9f0_4_k_cu_677dfded_2103774cuda3std3__45__cpo7crbeginE,@object
	.size		_ZN41_INTERNAL_eea6a9f0_4_k_cu_677dfded_2103774cuda3std3__45__cpo7crbeginE,(_ZN41_INTERNAL_eea6a9f0_4_k_cu_677dfded_2103774cuda3std6ranges3__45__cpo4nextE - _ZN41_INTERNAL_eea6a9f0_4_k_cu_677dfded_2103774cuda3std3__45__cpo7crbeginE)
_ZN41_INTERNAL_eea6a9f0_4_k_cu_677dfded_2103774cuda3std3__45__cpo7crbeginE:
	.zero		1
	.type		_ZN41_INTERNAL_eea6a9f0_4_k_cu_677dfded_2103774cuda3std6ranges3__45__cpo4nextE,@object
	.size		_ZN41_INTERNAL_eea6a9f0_4_k_cu_677dfded_2103774cuda3std6ranges3__45__cpo4nextE,(_ZN41_INTERNAL_eea6a9f0_4_k_cu_677dfded_2103774cuda3std6ranges3__45__cpo4swapE - _ZN41_INTERNAL_eea6a9f0_4_k_cu_677dfded_2103774cuda3std6ranges3__45__cpo4nextE)
_ZN41_INTERNAL_eea6a9f0_4_k_cu_677dfded_2103774cuda3std6ranges3__45__cpo4nextE:
	.zero		1
	.type		_ZN41_INTERNAL_eea6a9f0_4_k_cu_677dfded_2103774cuda3std6ranges3__45__cpo4swapE,@object
	.size		_ZN41_INTERNAL_eea6a9f0_4_k_cu_677dfded_2103774cuda3std6ranges3__45__cpo4swapE,(_ZN41_INTERNAL_eea6a9f0_4_k_cu_677dfded_2103776thrust24THRUST_300001_SM_1000_NS8cuda_cub10par_nosyncE - _ZN41_INTERNAL_eea6a9f0_4_k_cu_677dfded_2103774cuda3std6ranges3__45__cpo4swapE)
_ZN41_INTERNAL_eea6a9f0_4_k_cu_677dfded_2103774cuda3std6ranges3__45__cpo4swapE:
	.zero		1
	.type		_ZN41_INTERNAL_eea6a9f0_4_k_cu_677dfded_2103776thrust24THRUST_300001_SM_1000_NS8cuda_cub10par_nosyncE,@object
	.size		_ZN41_INTERNAL_eea6a9f0_4_k_cu_677dfded_2103776thrust24THRUST_300001_SM_1000_NS8cuda_cub10par_nosyncE,(_ZN41_INTERNAL_eea6a9f0_4_k_cu_677dfded_2103776thrust24THRUST_300001_SM_1000_NS3seqE - _ZN41_INTERNAL_eea6a9f0_4_k_cu_677dfded_2103776thrust24THRUST_300001_SM_1000_NS8cuda_cub10par_nosyncE)
_ZN41_INTERNAL_eea6a9f0_4_k_cu_677dfded_2103776thrust24THRUST_300001_SM_1000_NS8cuda_cub10par_nosyncE:
	.zero		1
	.type		_ZN41_INTERNAL_eea6a9f0_4_k_cu_677dfded_2103776thrust24THRUST_300001_SM_1000_NS3seqE,@object
	.size		_ZN41_INTERNAL_eea6a9f0_4_k_cu_677dfded_2103776thrust24THRUST_300001_SM_1000_NS3seqE,(_ZN41_INTERNAL_eea6a9f0_4_k_cu_677dfded_2103774cuda3std3__420unreachable_sentinelE - _ZN41_INTERNAL_eea6a9f0_4_k_cu_677dfded_2103776thrust24THRUST_300001_SM_1000_NS3seqE)
_ZN41_INTERNAL_eea6a9f0_4_k_cu_677dfded_2103776thrust24THRUST_300001_SM_1000_NS3seqE:
	.zero		1
	.type		_ZN41_INTERNAL_eea6a9f0_4_k_cu_677dfded_2103774cuda3std3__420unreachable_sentinelE,@object
	.size		_ZN41_INTERNAL_eea6a9f0_4_k_cu_677dfded_2103774cuda3std3__420unreachable_sentinelE,(_ZN41_INTERNAL_eea6a9f0_4_k_cu_677dfded_2103774cuda3std6ranges3__45__cpo5ssizeE - _ZN41_INTERNAL_eea6a9f0_4_k_cu_677dfded_2103774cuda3std3__420unreachable_sentinelE)
_ZN41_INTERNAL_eea6a9f0_4_k_cu_677dfded_2103774cuda3std3__420unreachable_sentinelE:
	.zero		1
	.type		_ZN41_INTERNAL_eea6a9f0_4_k_cu_677dfded_2103774cuda3std6ranges3__45__cpo5ssizeE,@object
	.size		_ZN41_INTERNAL_eea6a9f0_4_k_cu_677dfded_2103774cuda3std6ranges3__45__cpo5ssizeE,(_ZN41_INTERNAL_eea6a9f0_4_k_cu_677dfded_2103776thrust24THRUST_300001_SM_1000_NS12placeholders2_3E - _ZN41_INTERNAL_eea6a9f0_4_k_cu_677dfded_2103774cuda3std6ranges3__45__cpo5ssizeE)
_ZN41_INTERNAL_eea6a9f0_4_k_cu_677dfded_2103774cuda3std6ranges3__45__cpo5ssizeE:
	.zero		1
	.type		_ZN41_INTERNAL_eea6a9f0_4_k_cu_677dfded_2103776thrust24THRUST_300001_SM_1000_NS12placeholders2_3E,@object
	.size		_ZN41_INTERNAL_eea6a9f0_4_k_cu_677dfded_2103776thrust24THRUST_300001_SM_1000_NS12placeholders2_3E,(_ZN41_INTERNAL_eea6a9f0_4_k_cu_677dfded_2103774cuda3std3__45__cpo4cendE - _ZN41_INTERNAL_eea6a9f0_4_k_cu_677dfded_2103776thrust24THRUST_300001_SM_1000_NS12placeholders2_3E)
_ZN41_INTERNAL_eea6a9f0_4_k_cu_677dfded_2103776thrust24THRUST_300001_SM_1000_NS12placeholders2_3E:
	.zero		1
	.type		_ZN41_INTERNAL_eea6a9f0_4_k_cu_677dfded_2103774cuda3std3__45__cpo4cendE,@object
	.size		_ZN41_INTERNAL_eea6a9f0_4_k_cu_677dfded_2103774cuda3std3__45__cpo4cendE,(_ZN41_INTERNAL_eea6a9f0_4_k_cu_677dfded_2103774cuda3std6ranges3__45__cpo4cendE - _ZN41_INTERNAL_eea6a9f0_4_k_cu_677dfded_2103774cuda3std3__45__cpo4cendE)
_ZN41_INTERNAL_eea6a9f0_4_k_cu_677dfded_2103774cuda3std3__45__cpo4cendE:
	.zero		1
	.type		_ZN41_INTERNAL_eea6a9f0_4_k_cu_677dfded_2103774cuda3std6ranges3__45__cpo4cendE,@object
	.size		_ZN41_INTERNAL_eea6a9f0_4_k_cu_677dfded_2103774cuda3std6ranges3__45__cpo4cendE,(_ZN41_INTERNAL_eea6a9f0_4_k_cu_677dfded_2103776thrust24THRUST_300001_SM_1000_NS12placeholders2_7E - _ZN41_INTERNAL_eea6a9f0_4_k_cu_677dfded_2103774cuda3std6ranges3__45__cpo4cendE)
_ZN41_INTERNAL_eea6a9f0_4_k_cu_677dfded_2103774cuda3std6ranges3__45__cpo4cendE:
	.zero		1
	.type		_ZN41_INTERNAL_eea6a9f0_4_k_cu_677dfded_2103776thrust24THRUST_300001_SM_1000_NS12placeholders2_7E,@object
	.size		_ZN41_INTERNAL_eea6a9f0_4_k_cu_677dfded_2103776thrust24THRUST_300001_SM_1000_NS12placeholders2_7E,(_ZN41_INTERNAL_eea6a9f0_4_k_cu_677dfded_2103774cuda3std3__45__cpo5crendE - _ZN41_INTERNAL_eea6a9f0_4_k_cu_677dfded_2103776thrust24THRUST_300001_SM_1000_NS12placeholders2_7E)
_ZN41_INTERNAL_eea6a9f0_4_k_cu_677dfded_2103776thrust24THRUST_300001_SM_1000_NS12placeholders2_7E:
	.zero		1
	.type		_ZN41_INTERNAL_eea6a9f0_4_k_cu_677dfded_2103774cuda3std3__45__cpo5crendE,@object
	.size		_ZN41_INTERNAL_eea6a9f0_4_k_cu_677dfded_2103774cuda3std3__45__cpo5crendE,(_ZN41_INTERNAL_eea6a9f0_4_k_cu_677dfded_2103774cuda3std6ranges3__45__cpo4prevE - _ZN41_INTERNAL_eea6a9f0_4_k_cu_677dfded_2103774cuda3std3__45__cpo5crendE)
_ZN41_INTERNAL_eea6a9f0_4_k_cu_677dfded_2103774cuda3std3__45__cpo5crendE:
	.zero		1
	.type		_ZN41_INTERNAL_eea6a9f0_4_k_cu_677dfded_2103774cuda3std6ranges3__45__cpo4prevE,@object
	.size		_ZN41_INTERNAL_eea6a9f0_4_k_cu_677dfded_2103774cuda3std6ranges3__45__cpo4prevE,(_ZN41_INTERNAL_eea6a9f0_4_k_cu_677dfded_2103774cuda3std6ranges3__45__cpo9iter_moveE - _ZN41_INTERNAL_eea6a9f0_4_k_cu_677dfded_2103774cuda3std6ranges3__45__cpo4prevE)
_ZN41_INTERNAL_eea6a9f0_4_k_cu_677dfded_2103774cuda3std6ranges3__45__cpo4prevE:
	.zero		1
	.type		_ZN41_INTERNAL_eea6a9f0_4_k_cu_677dfded_2103774cuda3std6ranges3__45__cpo9iter_moveE,@object
	.size		_ZN41_INTERNAL_eea6a9f0_4_k_cu_677dfded_2103774cuda3std6ranges3__45__cpo9iter_moveE,(_ZN41_INTERNAL_eea6a9f0_4_k_cu_677dfded_2103776thrust24THRUST_300001_SM_1000_NS6system6detail10sequential3seqE - _ZN41_INTERNAL_eea6a9f0_4_k_cu_677dfded_2103774cuda3std6ranges3__45__cpo9iter_moveE)
_ZN41_INTERNAL_eea6a9f0_4_k_cu_677dfded_2103774cuda3std6ranges3__45__cpo9iter_moveE:
	.zero		1
	.type		_ZN41_INTERNAL_eea6a9f0_4_k_cu_677dfded_2103776thrust24THRUST_300001_SM_1000_NS6system6detail10sequential3seqE,@object
	.size		_ZN41_INTERNAL_eea6a9f0_4_k_cu_677dfded_2103776thrust24THRUST_300001_SM_1000_NS6system6detail10sequential3seqE,(_ZN41_INTERNAL_eea6a9f0_4_k_cu_677dfded_2103776thrust24THRUST_300001_SM_1000_NS12placeholders2_9E - _ZN41_INTERNAL_eea6a9f0_4_k_cu_677dfded_2103776thrust24THRUST_300001_SM_1000_NS6system6detail10sequential3seqE)
_ZN41_INTERNAL_eea6a9f0_4_k_cu_677dfded_2103776thrust24THRUST_300001_SM_1000_NS6system6detail10sequential3seqE:
	.zero		1
	.type		_ZN41_INTERNAL_eea6a9f0_4_k_cu_677dfded_2103776thrust24THRUST_300001_SM_1000_NS12placeholders2_9E,@object
	.size		_ZN41_INTERNAL_eea6a9f0_4_k_cu_677dfded_2103776thrust24THRUST_300001_SM_1000_NS12placeholders2_9E,(_ZN41_INTERNAL_eea6a9f0_4_k_cu_677dfded_2103774cuda3std3__419piecewise_constructE - _ZN41_INTERNAL_eea6a9f0_4_k_cu_677dfded_2103776thrust24THRUST_300001_SM_1000_NS12placeholders2_9E)
_ZN41_INTERNAL_eea6a9f0_4_k_cu_677dfded_2103776thrust24THRUST_300001_SM_1000_NS12placeholders2_9E:
	.zero		1
	.type		_ZN41_INTERNAL_eea6a9f0_4_k_cu_677dfded_2103774cuda3std3__419piecewise_constructE,@object
	.size		_ZN41_INTERNAL_eea6a9f0_4_k_cu_677dfded_2103774cuda3std3__419piecewise_constructE,(_ZN41_INTERNAL_eea6a9f0_4_k_cu_677dfded_2103774cuda3std6ranges3__45__cpo5cdataE - _ZN41_INTERNAL_eea6a9f0_4_k_cu_677dfded_2103774cuda3std3__419piecewise_constructE)
_ZN41_INTERNAL_eea6a9f0_4_k_cu_677dfded_2103774cuda3std3__419piecewise_constructE:
	.zero		1
	.type		_ZN41_INTERNAL_eea6a9f0_4_k_cu_677dfded_2103774cuda3std6ranges3__45__cpo5cdataE,@object
	.size		_ZN41_INTERNAL_eea6a9f0_4_k_cu_677dfded_2103774cuda3std6ranges3__45__cpo5cdataE,(_ZN41_INTERNAL_eea6a9f0_4_k_cu_677dfded_2103776thrust24THRUST_300001_SM_1000_NS12placeholders2_1E - _ZN41_INTERNAL_eea6a9f0_4_k_cu_677dfded_2103774cuda3std6ranges3__45__cpo5cdataE)
_ZN41_INTERNAL_eea6a9f0_4_k_cu_677dfded_2103774cuda3std6ranges3__45__cpo5cdataE:
	.zero		1
	.type		_ZN41_INTERNAL_eea6a9f0_4_k_cu_677dfded_2103776thrust24THRUST_300001_SM_1000_NS12placeholders2_1E,@object
	.size		_ZN41_INTERNAL_eea6a9f0_4_k_cu_677dfded_2103776thrust24THRUST_300001_SM_1000_NS12placeholders2_1E,(_ZN41_INTERNAL_eea6a9f0_4_k_cu_677dfded_2103774cuda3std3__45__cpo3endE - _ZN41_INTERNAL_eea6a9f0_4_k_cu_677dfded_2103776thrust24THRUST_300001_SM_1000_NS12placeholders2_1E)
_ZN41_INTERNAL_eea6a9f0_4_k_cu_677dfded_2103776thrust24THRUST_300001_SM_1000_NS12placeholders2_1E:
	.zero		1
	.type		_ZN41_INTERNAL_eea6a9f0_4_k_cu_677dfded_2103774cuda3std3__45__cpo3endE,@object
	.size		_ZN41_INTERNAL_eea6a9f0_4_k_cu_677dfded_2103774cuda3std3__45__cpo3endE,(_ZN41_INTERNAL_eea6a9f0_4_k_cu_677dfded_2103774cuda3std6ranges3__45__cpo3endE - _ZN41_INTERNAL_eea6a9f0_4_k_cu_677dfded_2103774cuda3std3__45__cpo3endE)
_ZN41_INTERNAL_eea6a9f0_4_k_cu_677dfded_2103774cuda3std3__45__cpo3endE:
	.zero		1
	.type		_ZN41_INTERNAL_eea6a9f0_4_k_cu_677dfded_2103774cuda3std6ranges3__45__cpo3endE,@object
	.size		_ZN41_INTERNAL_eea6a9f0_4_k_cu_677dfded_2103774cuda3std6ranges3__45__cpo3endE,(_ZN41_INTERNAL_eea6a9f0_4_k_cu_677dfded_2103776thrust24THRUST_300001_SM_1000_NS12placeholders2_5E - _ZN41_INTERNAL_eea6a9f0_4_k_cu_677dfded_2103774cuda3std6ranges3__45__cpo3endE)
_ZN41_INTERNAL_eea6a9f0_4_k_cu_677dfded_2103774cuda3std6ranges3__45__cpo3endE:
	.zero		1
	.type		_ZN41_INTERNAL_eea6a9f0_4_k_cu_677dfded_2103776thrust24THRUST_300001_SM_1000_NS12placeholders2_5E,@object
	.size		_ZN41_INTERNAL_eea6a9f0_4_k_cu_677dfded_2103776thrust24THRUST_300001_SM_1000_NS12placeholders2_5E,(_ZN41_INTERNAL_eea6a9f0_4_k_cu_677dfded_2103774cuda3std3__45__cpo4rendE - _ZN41_INTERNAL_eea6a9f0_4_k_cu_677dfded_2103776thrust24THRUST_300001_SM_1000_NS12placeholders2_5E)
_ZN41_INTERNAL_eea6a9f0_4_k_cu_677dfded_2103776thrust24THRUST_300001_SM_1000_NS12placeholders2_5E:
	.zero		1
	.type		_ZN41_INTERNAL_eea6a9f0_4_k_cu_677dfded_2103774cuda3std3__45__cpo4rendE,@object
	.size		_ZN41_INTERNAL_eea6a9f0_4_k_cu_677dfded_2103774cuda3std3__45__cpo4rendE,(_ZN41_INTERNAL_eea6a9f0_4_k_cu_677dfded_2103774cuda3std6ranges3__45__cpo9iter_swapE - _ZN41_INTERNAL_eea6a9f0_4_k_cu_677dfded_2103774cuda3std3__45__cpo4rendE)
_ZN41_INTERNAL_eea6a9f0_4_k_cu_677dfded_2103774cuda3std3__45__cpo4rendE:
	.zero		1
	.type		_ZN41_INTERNAL_eea6a9f0_4_k_cu_677dfded_2103774cuda3std6ranges3__45__cpo9iter_swapE,@object
	.size		_ZN41_INTERNAL_eea6a9f0_4_k_cu_677dfded_2103774cuda3std6ranges3__45__cpo9iter_swapE,(_ZN41_INTERNAL_eea6a9f0_4_k_cu_677dfded_2103774cuda3std3__48unexpectE - _ZN41_INTERNAL_eea6a9f0_4_k_cu_677dfded_2103774cuda3std6ranges3__45__cpo9iter_swapE)
_ZN41_INTERNAL_eea6a9f0_4_k_cu_677dfded_2103774cuda3std6ranges3__45__cpo9iter_swapE:
	.zero		1
	.type		_ZN41_INTERNAL_eea6a9f0_4_k_cu_677dfded_2103774cuda3std3__48unexpectE,@object
	.size		_ZN41_INTERNAL_eea6a9f0_4_k_cu_677dfded_2103774cuda3std3__48unexpectE,(_ZN41_INTERNAL_eea6a9f0_4_k_cu_677dfded_2103776thrust24THRUST_300001_SM_1000_NS8cuda_cub3parE - _ZN41_INTERNAL_eea6a9f0_4_k_cu_677dfded_2103774cuda3std3__48unexpectE)
_ZN41_INTERNAL_eea6a9f0_4_k_cu_677dfded_2103774cuda3std3__48unexpectE:
	.zero		1
	.type		_ZN41_INTERNAL_eea6a9f0_4_k_cu_677dfded_2103776thrust24THRUST_300001_SM_1000_NS8cuda_cub3parE,@object
	.size		_ZN41_INTERNAL_eea6a9f0_4_k_cu_677dfded_2103776thrust24THRUST_300001_SM_1000_NS8cuda_cub3parE,(.L_29 - _ZN41_INTERNAL_eea6a9f0_4_k_cu_677dfded_2103776thrust24THRUST_300001_SM_1000_NS8cuda_cub3parE)
_ZN41_INTERNAL_eea6a9f0_4_k_cu_677dfded_2103776thrust24THRUST_300001_SM_1000_NS8cuda_cub3parE:
	.zero		1
.L_29:


//--------------------- .nv.constant0._ZN3cub18CUB_300001_SM_10006detail11EmptyKernelIvEEvv --------------------------
	.section	.nv.constant0._ZN3cub18CUB_300001_SM_10006detail11EmptyKernelIvEEvv,"a",@progbits
	.sectionflags	@""
	.align	4
.nv.constant0._ZN3cub18CUB_300001_SM_10006detail11EmptyKernelIvEEvv:
	.zero		896


//--------------------- SYMBOLS --------------------------

	.type		.nv.reservedSmem.offset0,@object
	.size		.nv.reservedSmem.offset0,0x4
